//
// Generated by NVIDIA NVVM Compiler
//
// Compiler Build ID: CL-36424714
// Cuda compilation tools, release 13.0, V13.0.88
// Based on NVVM 20.0.0
//

.version 9.0
.target sm_100
.address_size 64

	// .globl	_Z10complementPiS_ii

.visible .entry _Z10complementPiS_ii(
	.param .u64 .ptr .align 1 _Z10complementPiS_ii_param_0,
	.param .u64 .ptr .align 1 _Z10complementPiS_ii_param_1,
	.param .u32 _Z10complementPiS_ii_param_2,
	.param .u32 _Z10complementPiS_ii_param_3
)
{
	.reg .pred 	%p<15>;
	.reg .b32 	%r<40>;
	.reg .b64 	%rd<12>;

	ld.param.u64 	%rd3, [_Z10complementPiS_ii_param_0];
	ld.param.u64 	%rd4, [_Z10complementPiS_ii_param_1];
	ld.param.u32 	%r16, [_Z10complementPiS_ii_param_2];
	ld.param.u32 	%r17, [_Z10complementPiS_ii_param_3];
	cvta.to.global.u64 	%rd1, %rd4;
	cvta.to.global.u64 	%rd2, %rd3;
	mov.u32 	%r18, %tid.y;
	mov.u32 	%r19, %ntid.y;
	mov.u32 	%r20, %ctaid.y;
	mad.lo.s32 	%r1, %r19, %r20, %r18;
	mov.u32 	%r21, %tid.x;
	mov.u32 	%r22, %ntid.x;
	mov.u32 	%r23, %ctaid.x;
	mad.lo.s32 	%r2, %r22, %r23, %r21;
	setp.ge.s32 	%p1, %r1, %r16;
	setp.ge.s32 	%p2, %r2, %r17;
	or.pred  	%p3, %p1, %p2;
	@%p3 bra 	$L__BB0_9;
	setp.ne.s32 	%p4, %r1, 0;
	add.s32 	%r24, %r16, -1;
	setp.ne.s32 	%p5, %r1, %r24;
	and.pred  	%p6, %p4, %p5;
	setp.ne.s32 	%p7, %r2, 0;
	and.pred  	%p8, %p7, %p6;
	add.s32 	%r25, %r17, -1;
	setp.ne.s32 	%p9, %r2, %r25;
	and.pred  	%p10, %p8, %p9;
	@%p10 bra 	$L__BB0_3;
	mad.lo.s32 	%r33, %r17, %r1, %r2;
	mul.wide.s32 	%rd9, %r33, 4;
	add.s64 	%rd10, %rd2, %rd9;
	ld.global.u32 	%r34, [%rd10];
	add.s64 	%rd11, %rd1, %rd9;
	st.global.u32 	[%rd11], %r34;
	bra.uni 	$L__BB0_9;
$L__BB0_3:
	mad.lo.s32 	%r3, %r17, %r1, %r2;
	mul.wide.s32 	%rd5, %r3, 4;
	add.s64 	%rd6, %rd2, %rd5;
	ld.global.u32 	%r4, [%rd6];
	mov.b32 	%r35, -1;
$L__BB0_4:
	mov.u32 	%r5, %r35;
	and.b32  	%r27, %r5, %r4;
	setp.ne.s32 	%p11, %r27, 0;
	shl.b32 	%r35, %r5, 1;
	@%p11 bra 	$L__BB0_4;
	or.b32  	%r7, %r5, %r4;
	setp.gt.s32 	%p12, %r7, -2;
	mov.b32 	%r39, 0;
	@%p12 bra 	$L__BB0_8;
	not.b32 	%r38, %r7;
	mov.b32 	%r39, 0;
	mov.b32 	%r36, 1;
$L__BB0_7:
	and.b32  	%r31, %r38, 1;
	setp.eq.b32 	%p13, %r31, 1;
	selp.b32 	%r32, %r36, 0, %p13;
	add.s32 	%r39, %r32, %r39;
	shr.u32 	%r13, %r38, 1;
	mul.lo.s32 	%r36, %r36, 10;
	setp.gt.u32 	%p14, %r38, 1;
	mov.u32 	%r38, %r13;
	@%p14 bra 	$L__BB0_7;
$L__BB0_8:
	add.s64 	%rd8, %rd1, %rd5;
	st.global.u32 	[%rd8], %r39;
$L__BB0_9:
	ret;

}


// ===== COMPILED SASS (sm_100) =====

	.target	sm_100

	.elftype	@"ET_EXEC"


//--------------------- .note.nv.tkinfo           --------------------------
	.section	.note.nv.tkinfo,"",@"SHT_NOTE"
	.sectionflags	@"SHF_NOTE_NV_TKINFO"
	.tkinfo
        /*0018*/ 	.word	0x00000002
        /*0030*/ 	.string	""
        /*0030*/ 	.string	"ptxas"
        /*0030*/ 	.string	"Cuda compilation tools, release 13.0, V13.0.88"
        /*0030*/ 	.string	"Build cuda_13.0.r13.0/compiler.36424714_0"
        /*0030*/ 	.string	"-arch sm_100 -m 64 "



//--------------------- .note.nv.cuinfo           --------------------------
	.section	.note.nv.cuinfo,"",@"SHT_NOTE"
	.sectionflags	@"SHF_NOTE_NV_CUINFO"
        /*0018*/ 	.short	0x0002
        /*001a*/ 	.short	0x0064
        /*001c*/ 	.short	0x0082
	.zero		2


//--------------------- .nv.info                  --------------------------
	.section	.nv.info,"",@"SHT_CUDA_INFO"
	.align	4


	//----- nvinfo : EIATTR_REGCOUNT
	.align		4
        /*0000*/ 	.byte	0x04, 0x2f
        /*0002*/ 	.short	(.L_1 - .L_0)
	.align		4
.L_0:
        /*0004*/ 	.word	index@(_Z10complementPiS_ii)
        /*0008*/ 	.word	0x0000000c


	//----- nvinfo : EIATTR_FRAME_SIZE
	.align		4
.L_1:
        /*000c*/ 	.byte	0x04, 0x11
        /*000e*/ 	.short	(.L_3 - .L_2)
	.align		4
.L_2:
        /*0010*/ 	.word	index@(_Z10complementPiS_ii)
        /*0014*/ 	.word	0x00000000


	//----- nvinfo : EIATTR_MIN_STACK_SIZE
	.align		4
.L_3:
        /*0018*/ 	.byte	0x04, 0x12
        /*001a*/ 	.short	(.L_5 - .L_4)
	.align		4
.L_4:
        /*001c*/ 	.word	index@(_Z10complementPiS_ii)
        /*0020*/ 	.word	0x00000000
.L_5:


//--------------------- .nv.compat                --------------------------
	.section	.nv.compat,"",@"SHT_CUDA_COMPAT_INFO"
	.align	4
        /*0000*/ 	.byte	0x02, 0x09, 0x00, 0x00, 0x02, 0x02, 0x01, 0x00, 0x02, 0x05, 0x05, 0x00, 0x03, 0x07, 0x01, 0x01
        /*0010*/ 	.byte	0x02, 0x03, 0x00, 0x00, 0x02, 0x06, 0x01, 0x00, 0x04, 0x0b, 0x08, 0x00, 0x09, 0x00, 0x00, 0x00
        /*0020*/ 	.byte	0x00, 0x00, 0x00, 0x00


//--------------------- .nv.info._Z10complementPiS_ii --------------------------
	.section	.nv.info._Z10complementPiS_ii,"",@"SHT_CUDA_INFO"
	.sectionflags	@""
	.align	4


	//----- nvinfo : EIATTR_CUDA_API_VERSION
	.align		4
        /*0000*/ 	.byte	0x04, 0x37
        /*0002*/ 	.short	(.L_7 - .L_6)
.L_6:
        /*0004*/ 	.word	0x00000082


	//----- nvinfo : EIATTR_KPARAM_INFO
	.align		4
.L_7:
        /*0008*/ 	.byte	0x04, 0x17
        /*000a*/ 	.short	(.L_9 - .L_8)
.L_8:
        /*000c*/ 	.word	0x00000000
        /*0010*/ 	.short	0x0003
        /*0012*/ 	.short	0x0014
        /*0014*/ 	.byte	0x00, 0xf0, 0x11, 0x00


	//----- nvinfo : EIATTR_KPARAM_INFO
	.align		4
.L_9:
        /*0018*/ 	.byte	0x04, 0x17
        /*001a*/ 	.short	(.L_11 - .L_10)
.L_10:
        /*001c*/ 	.word	0x00000000
        /*0020*/ 	.short	0x0002
        /*0022*/ 	.short	0x0010
        /*0024*/ 	.byte	0x00, 0xf0, 0x11, 0x00


	//----- nvinfo : EIATTR_KPARAM_INFO
	.align		4
.L_11:
        /*0028*/ 	.byte	0x04, 0x17
        /*002a*/ 	.short	(.L_13 - .L_12)
.L_12:
        /*002c*/ 	.word	0x00000000
        /*0030*/ 	.short	0x0001
        /*0032*/ 	.short	0x0008
        /*0034*/ 	.byte	0x00, 0xf5, 0x21, 0x00


	//----- nvinfo : EIATTR_KPARAM_INFO
	.align		4
.L_13:
        /*0038*/ 	.byte	0x04, 0x17
        /*003a*/ 	.short	(.L_15 - .L_14)
.L_14:
        /*003c*/ 	.word	0x00000000
        /*0040*/ 	.short	0x0000
        /*0042*/ 	.short	0x0000
        /*0044*/ 	.byte	0x00, 0xf5, 0x21, 0x00


	//----- nvinfo : EIATTR_SPARSE_MMA_MASK
	.align		4
.L_15:
        /*0048*/ 	.byte	0x03, 0x50
        /*004a*/ 	.short	0x0000


	//----- nvinfo : EIATTR_MAXREG_COUNT
	.align		4
        /*004c*/ 	.byte	0x03, 0x1b
        /*004e*/ 	.short	0x00ff


	//----- nvinfo : EIATTR_MERCURY_ISA_VERSION
	.align		4
        /*0050*/ 	.byte	0x03, 0x5f
        /*0052*/ 	.short	0x0101


	//----- nvinfo : EIATTR_VRC_CTA_INIT_COUNT
	.align		4
        /*0054*/ 	.byte	0x02, 0x4a
	.zero		1
	.zero		1


	//----- nvinfo : EIATTR_EXIT_INSTR_OFFSETS
	.align		4
        /*0058*/ 	.byte	0x04, 0x1c
        /*005a*/ 	.short	(.L_17 - .L_16)


	//   ....[0]....
.L_16:
        /*005c*/ 	.word	0x000000c0


	//   ....[1]....
        /*0060*/ 	.word	0x000001c0


	//   ....[2]....
        /*0064*/ 	.word	0x000003c0


	//----- nvinfo : EIATTR_CRS_STACK_SIZE
	.align		4
.L_17:
        /*0068*/ 	.byte	0x04, 0x1e
        /*006a*/ 	.short	(.L_19 - .L_18)
.L_18:
        /*006c*/ 	.word	0x00000000


	//----- nvinfo : EIATTR_CBANK_PARAM_SIZE
	.align		4
.L_19:
        /*0070*/ 	.byte	0x03, 0x19
        /*0072*/ 	.short	0x0018


	//----- nvinfo : EIATTR_PARAM_CBANK
	.align		4
        /*0074*/ 	.byte	0x04, 0x0a
        /*0076*/ 	.short	(.L_21 - .L_20)
	.align		4
.L_20:
        /*0078*/ 	.word	index@(.nv.constant0._Z10complementPiS_ii)
        /*007c*/ 	.short	0x0380
        /*007e*/ 	.short	0x0018


	//----- nvinfo : EIATTR_SW_WAR
	.align		4
.L_21:
        /*0080*/ 	.byte	0x04, 0x36
        /*0082*/ 	.short	(.L_23 - .L_22)
.L_22:
        /*0084*/ 	.word	0x00000008
.L_23:


//--------------------- .nv.callgraph             --------------------------
	.section	.nv.callgraph,"",@"SHT_CUDA_CALLGRAPH"
	.align	4
	.sectionentsize	8
	.align		4
        /*0000*/ 	.word	0x00000000
	.align		4
        /*0004*/ 	.word	0xffffffff
	.align		4
        /*0008*/ 	.word	0x00000000
	.align		4
        /*000c*/ 	.word	0xfffffffe
	.align		4
        /*0010*/ 	.word	0x00000000
	.align		4
        /*0014*/ 	.word	0xfffffffd
	.align		4
        /*0018*/ 	.word	0x00000000
	.align		4
        /*001c*/ 	.word	0xfffffffc


//--------------------- .text._Z10complementPiS_ii --------------------------
	.section	.text._Z10complementPiS_ii,"ax",@progbits
	.align	128
        .global         _Z10complementPiS_ii
        .type           _Z10complementPiS_ii,@function
        .size           _Z10complementPiS_ii,(.L_x_7 - _Z10complementPiS_ii)
        .other          _Z10complementPiS_ii,@"STO_CUDA_ENTRY STV_DEFAULT"
_Z10complementPiS_ii:
.text._Z10complementPiS_ii:
[----:B------:R-:W-:Y:S01]  /*0000*/  LDC R1, c[0x0][0x37c] ;  /* 0x0000df00ff017b82 */ /* 0x000fe20000000800 */
[----:B------:R-:W0:Y:S01]  /*0010*/  S2R R5, SR_TID.X ;  /* 0x0000000000057919 */ /* 0x000e220000002100 */
[----:B------:R-:W1:Y:S01]  /*0020*/  LDCU UR6, c[0x0][0x364] ;  /* 0x00006c80ff0677ac */ /* 0x000e620008000800 */
[----:B------:R-:W0:Y:S01]  /*0030*/  S2R R2, SR_CTAID.X ;  /* 0x0000000000027919 */ /* 0x000e220000002500 */
[----:B------:R-:W0:Y:S01]  /*0040*/  LDCU UR7, c[0x0][0x360] ;  /* 0x00006c00ff0777ac */ /* 0x000e220008000800 */
[----:B------:R-:W1:Y:S01]  /*0050*/  S2R R0, SR_TID.Y ;  /* 0x0000000000007919 */ /* 0x000e620000002200 */
[----:B------:R-:W2:Y:S01]  /*0060*/  LDCU.64 UR4, c[0x0][0x390] ;  /* 0x00007200ff0477ac */ /* 0x000ea20008000a00 */
[----:B------:R-:W1:Y:S01]  /*0070*/  S2R R3, SR_CTAID.Y ;  /* 0x0000000000037919 */ /* 0x000e620000002600 */
[----:B0-----:R-:W-:-:S05]  /*0080*/  IMAD R5, R2, UR7, R5 ;  /* 0x0000000702057c24 */ /* 0x001fca000f8e0205 */
[----:B--2---:R-:W-:Y:S01]  /*0090*/  ISETP.GE.AND P0, PT, R5, UR5, PT ;  /* 0x0000000505007c0c */ /* 0x004fe2000bf06270 */
[----:B-1----:R-:W-:-:S05]  /*00a0*/  IMAD R0, R3, UR6, R0 ;  /* 0x0000000603007c24 */ /* 0x002fca000f8e0200 */
[----:B------:R-:W-:-:S13]  /*00b0*/  ISETP.GE.OR P0, PT, R0, UR4, P0 ;  /* 0x0000000400007c0c */ /* 0x000fda0008706670 */
[----:B------:R-:W-:Y:S05]  /*00c0*/  @P0 EXIT ;  /* 0x000000000000094d */ /* 0x000fea0003800000 */
[----:B------:R-:W-:Y:S01]  /*00d0*/  UIADD3 UR4, UPT, UPT, UR4, -0x1, URZ ;  /* 0xffffffff04047890 */ /* 0x000fe2000fffe0ff */
[----:B------:R-:W0:Y:S05]  /*00e0*/  LDCU.64 UR6, c[0x0][0x358] ;  /* 0x00006b00ff0677ac */ /* 0x000e2a0008000a00 */
[----:B------:R-:W-:Y:S01]  /*00f0*/  ISETP.NE.AND P0, PT, R0, UR4, PT ;  /* 0x0000000400007c0c */ /* 0x000fe2000bf05270 */
[----:B------:R-:W-:-:S03]  /*0100*/  UIADD3 UR4, UPT, UPT, UR5, -0x1, URZ ;  /* 0xffffffff05047890 */ /* 0x000fc6000fffe0ff */
[----:B------:R-:W-:-:S03]  /*0110*/  ISETP.NE.AND P0, PT, R0, RZ, P0 ;  /* 0x000000ff0000720c */ /* 0x000fc60000705270 */
[C---:B------:R-:W-:Y:S02]  /*0120*/  ISETP.NE.AND P1, PT, R5.reuse, UR4, PT ;  /* 0x0000000405007c0c */ /* 0x040fe4000bf25270 */
[----:B------:R-:W-:-:S13]  /*0130*/  ISETP.NE.AND P0, PT, R5, RZ, P0 ;  /* 0x000000ff0500720c */ /* 0x000fda0000705270 */
[----:B0-----:R-:W-:Y:S05]  /*0140*/  @P0 BRA P1, `(.L_x_0) ;  /* 0x0000000000200947 */ /* 0x001fea0000800000 */
[----:B------:R-:W0:Y:S01]  /*0150*/  LDC.64 R2, c[0x0][0x380] ;  /* 0x0000e000ff027b82 */ /* 0x000e220000000a00 */
[----:B------:R-:W-:-:S07]  /*0160*/  IMAD R7, R0, UR5, R5 ;  /* 0x0000000500077c24 */ /* 0x000fce000f8e0205 */
[----:B------:R-:W1:Y:S01]  /*0170*/  LDC.64 R4, c[0x0][0x388] ;  /* 0x0000e200ff047b82 */ /* 0x000e620000000a00 */
[----:B0-----:R-:W-:-:S06]  /*0180*/  IMAD.WIDE R2, R7, 0x4, R2 ;  /* 0x0000000407027825 */ /* 0x001fcc00078e0202 */
[----:B------:R-:W2:Y:S01]  /*0190*/  LDG.E R3, desc[UR6][R2.64] ;  /* 0x0000000602037981 */ /* 0x000ea2000c1e1900 */
[----:B-1----:R-:W-:-:S05]  /*01a0*/  IMAD.WIDE R4, R7, 0x4, R4 ;  /* 0x0000000407047825 */ /* 0x002fca00078e0204 */
[----:B--2---:R-:W-:Y:S01]  /*01b0*/  STG.E desc[UR6][R4.64], R3 ;  /* 0x0000000304007986 */ /* 0x004fe2000c101906 */
[----:B------:R-:W-:Y:S05]  /*01c0*/  EXIT ;  /* 0x000000000000794d */ /* 0x000fea0003800000 */
.L_x_0:
[----:B------:R-:W0:Y:S01]  /*01d0*/  LDC.64 R2, c[0x0][0x380] ;  /* 0x0000e000ff027b82 */ /* 0x000e220000000a00 */
[----:B------:R-:W-:-:S04]  /*01e0*/  IMAD R9, R0, UR5, R5 ;  /* 0x0000000500097c24 */ /* 0x000fc8000f8e0205 */
[----:B0-----:R-:W-:-:S05]  /*01f0*/  IMAD.WIDE R2, R9, 0x4, R2 ;  /* 0x0000000409027825 */ /* 0x001fca00078e0202 */
[----:B------:R0:W5:Y:S01]  /*0200*/  LDG.E R0, desc[UR6][R2.64] ;  /* 0x0000000602007981 */ /* 0x000162000c1e1900 */
[----:B------:R-:W-:Y:S01]  /*0210*/  BSSY.RECONVERGENT B0, `(.L_x_1) ;  /* 0x0000006000007945 */ /* 0x000fe20003800200 */
[----:B------:R-:W-:-:S07]  /*0220*/  IMAD.MOV.U32 R5, RZ, RZ, -0x1 ;  /* 0xffffffffff057424 */ /* 0x000fce00078e00ff */
.L_x_2:
[C---:B-----5:R-:W-:Y:S01]  /*0230*/  LOP3.LUT P0, RZ, R5.reuse, R0, RZ, 0xc0, !PT ;  /* 0x0000000005ff7212 */ /* 0x060fe2000780c0ff */
[----:B------:R-:W-:Y:S02]  /*0240*/  IMAD.MOV.U32 R7, RZ, RZ, R5 ;  /* 0x000000ffff077224 */ /* 0x000fe400078e0005 */
[----:B------:R-:W-:-:S10]  /*0250*/  IMAD.SHL.U32 R5, R5, 0x2, RZ ;  /* 0x0000000205057824 */ /* 0x000fd400078e00ff */
[----:B------:R-:W-:Y:S05]  /*0260*/  @P0 BRA `(.L_x_2) ;  /* 0xfffffffc00f00947 */ /* 0x000fea000383ffff */
[----:B------:R-:W-:Y:S05]  /*0270*/  BSYNC.RECONVERGENT B0 ;  /* 0x0000000000007941 */ /* 0x000fea0003800200 */
.L_x_1:
[----:B0-----:R-:W0:Y:S01]  /*0280*/  LDC.64 R2, c[0x0][0x388] ;  /* 0x0000e200ff027b82 */ /* 0x001e220000000a00 */
[----:B------:R-:W-:Y:S01]  /*0290*/  LOP3.LUT R0, R7, R0, RZ, 0xfc, !PT ;  /* 0x0000000007007212 */ /* 0x000fe200078efcff */
[----:B------:R-:W-:Y:S01]  /*02a0*/  BSSY.RECONVERGENT B0, `(.L_x_3) ;  /* 0x0000010000007945 */ /* 0x000fe20003800200 */
[----:B------:R-:W-:Y:S02]  /*02b0*/  HFMA2 R5, -RZ, RZ, 0, 0 ;  /* 0x00000000ff057431 */ /* 0x000fe400000001ff */
[----:B------:R-:W-:Y:S01]  /*02c0*/  ISETP.GT.AND P0, PT, R0, -0x2, PT ;  /* 0xfffffffe0000780c */ /* 0x000fe20003f04270 */
[----:B0-----:R-:W-:-:S12]  /*02d0*/  IMAD.WIDE R2, R9, 0x4, R2 ;  /* 0x0000000409027825 */ /* 0x001fd800078e0202 */
[----:B------:R-:W-:Y:S05]  /*02e0*/  @P0 BRA `(.L_x_4) ;  /* 0x00000000002c0947 */ /* 0x000fea0003800000 */
[----:B------:R-:W-:Y:S01]  /*02f0*/  LOP3.LUT R0, RZ, R0, RZ, 0x33, !PT ;  /* 0x00000000ff007212 */ /* 0x000fe200078e33ff */
[----:B------:R-:W-:Y:S02]  /*0300*/  IMAD.MOV.U32 R5, RZ, RZ, RZ ;  /* 0x000000ffff057224 */ /* 0x000fe400078e00ff */
[----:B------:R-:W-:-:S07]  /*0310*/  IMAD.MOV.U32 R6, RZ, RZ, 0x1 ;  /* 0x00000001ff067424 */ /* 0x000fce00078e00ff */
.L_x_5:
[C---:B------:R-:W-:Y:S02]  /*0320*/  ISETP.GT.U32.AND P1, PT, R0.reuse, 0x1, PT ;  /* 0x000000010000780c */ /* 0x040fe40003f24070 */
[----:B------:R-:W-:Y:S02]  /*0330*/  LOP3.LUT R4, R0, 0x1, RZ, 0xc0, !PT ;  /* 0x0000000100047812 */ /* 0x000fe400078ec0ff */
[----:B------:R-:W-:Y:S02]  /*0340*/  SHF.R.U32.HI R0, RZ, 0x1, R0 ;  /* 0x00000001ff007819 */ /* 0x000fe40000011600 */
[----:B------:R-:W-:-:S04]  /*0350*/  ISETP.NE.U32.AND P0, PT, R4, 0x1, PT ;  /* 0x000000010400780c */ /* 0x000fc80003f05070 */
[C---:B------:R-:W-:Y:S01]  /*0360*/  SEL R4, R6.reuse, RZ, !P0 ;  /* 0x000000ff06047207 */ /* 0x040fe20004000000 */
[----:B------:R-:W-:-:S03]  /*0370*/  IMAD R6, R6, 0xa, RZ ;  /* 0x0000000a06067824 */ /* 0x000fc600078e02ff */
[----:B------:R-:W-:Y:S01]  /*0380*/  IADD3 R5, PT, PT, R4, R5, RZ ;  /* 0x0000000504057210 */ /* 0x000fe20007ffe0ff */
[----:B------:R-:W-:Y:S06]  /*0390*/  @P1 BRA `(.L_x_5) ;  /* 0xfffffffc00e01947 */ /* 0x000fec000383ffff */
.L_x_4:
[----:B------:R-:W-:Y:S05]  /*03a0*/  BSYNC.RECONVERGENT B0 ;  /* 0x0000000000007941 */ /* 0x000fea0003800200 */
.L_x_3:
[----:B------:R-:W-:Y:S01]  /*03b0*/  STG.E desc[UR6][R2.64], R5 ;  /* 0x0000000502007986 */ /* 0x000fe2000c101906 */
[----:B------:R-:W-:Y:S05]  /*03c0*/  EXIT ;  /* 0x000000000000794d */ /* 0x000fea0003800000 */
.L_x_6:
[----:B------:R-:W-:-:S00]  /*03d0*/  BRA `(.L_x_6) ;  /* 0xfffffffc00fc7947 */ /* 0x000fc0000383ffff */
[----:B------:R-:W-:-:S00]  /*03e0*/  NOP ;  /* 0x0000000000007918 */ /* 0x000fc00000000000 */
        /* <DEDUP_REMOVED lines=9> */
.L_x_7:


//--------------------- .nv.shared.reserved.0     --------------------------
	.section	.nv.shared.reserved.0,"aw",@nobits
	.weak		__nv_reservedSMEM_offset_0_alias
	.size		__nv_reservedSMEM_offset_0_alias, 0, 64
	.other		__nv_reservedSMEM_offset_0_alias,@"STO_CUDA_RESERVED_SHARED STV_DEFAULT"
__nv_reservedSMEM_offset_0_alias:
	.zero		0
	.zero		64


//--------------------- .nv.constant0._Z10complementPiS_ii --------------------------
	.section	.nv.constant0._Z10complementPiS_ii,"a",@progbits
	.sectionflags	@""
	.align	4
.nv.constant0._Z10complementPiS_ii:
	.zero		920


//--------------------- SYMBOLS --------------------------

	.type		.nv.reservedSmem.offset0,@object
	.size		.nv.reservedSmem.offset0,0x4
